	.target	sm_100a

	.elftype	@"ET_EXEC"


//--------------------- .note.nv.tkinfo           --------------------------
	.section	.note.nv.tkinfo,"",@"SHT_NOTE"
	.sectionflags	@"SHF_NOTE_NV_TKINFO"
	.tkinfo
        /*0018*/ 	.word	0x00000081
        /*0030*/ 	.string	""
        /*0030*/ 	.string	"ptxas"
        /*0030*/ 	.string	"Cuda compilation tools, release 12.9, V12.9.83"
        /*0030*/ 	.string	"Build system must define TOOLS_VERSION_EXTENDED"
        /*0030*/ 	.string	"-O 3 -arch sm_100a "



//--------------------- .note.nv.cuver            --------------------------
	.section	.note.nv.cuver,"",@"SHT_NOTE"
	.sectionflags	@"SHF_NOTE_NV_CUVER"
        /*0018*/ 	.short	0x0001
        /*001a*/ 	.short	0x0064
        /*001c*/ 	.short	0x0001
        /*001e*/ 	.short	0x0000
        /*0020*/ 	.short	0x0001
        /*0022*/ 	.short	0x0000


//--------------------- .nv.info                  --------------------------
	.section	.nv.info,"",@"SHT_CUDA_INFO"
	.align	4


	//----- nvinfo : EIATTR_REGCOUNT
	.align		4
        /*0000*/ 	.byte	0x04, 0x2f
        /*0002*/ 	.short	(.L_2 - .L_1)
	.align		4
.L_1:
        /*0004*/ 	.word	index@(kernel_cutlass_kernel_0)
        /*0008*/ 	.word	0x00000018


	//----- nvinfo : EIATTR_FRAME_SIZE
	.align		4
.L_2:
        /*000c*/ 	.byte	0x04, 0x11
        /*000e*/ 	.short	(.L_4 - .L_3)
	.align		4
.L_3:
        /*0010*/ 	.word	index@(kernel_cutlass_kernel_0)
        /*0014*/ 	.word	0x00000008


	//----- nvinfo : EIATTR_MIN_STACK_SIZE
	.align		4
.L_4:
        /*0018*/ 	.byte	0x04, 0x12
        /*001a*/ 	.short	(.L_6 - .L_5)
	.align		4
.L_5:
        /*001c*/ 	.word	index@(kernel_cutlass_kernel_0)
        /*0020*/ 	.word	0x00000008
.L_6:


//--------------------- .nv.info.kernel_cutlass_kernel_0 --------------------------
	.section	.nv.info.kernel_cutlass_kernel_0,"",@"SHT_CUDA_INFO"
	.sectionflags	@""
	.align	4


	//----- nvinfo : EIATTR_CUDA_API_VERSION
	.align		4
        /*0000*/ 	.byte	0x04, 0x37
        /*0002*/ 	.short	(.L_8 - .L_7)
.L_7:
        /*0004*/ 	.word	0x00000081


	//----- nvinfo : EIATTR_SPARSE_MMA_MASK
	.align		4
.L_8:
        /*0008*/ 	.byte	0x03, 0x50
        /*000a*/ 	.short	0x0000


	//----- nvinfo : EIATTR_MAXREG_COUNT
	.align		4
        /*000c*/ 	.byte	0x03, 0x1b
        /*000e*/ 	.short	0x00ff


	//----- nvinfo : EIATTR_EXTERNS
	.align		4
        /*0010*/ 	.byte	0x04, 0x0f
        /*0012*/ 	.short	(.L_10 - .L_9)


	//   ....[0]....
	.align		4
.L_9:
        /*0014*/ 	.word	index@(vprintf)


	//----- nvinfo : EIATTR_VRC_CTA_INIT_COUNT
	.align		4
.L_10:
        /*0018*/ 	.byte	0x02, 0x4a
	.zero		1
	.zero		1


	//----- nvinfo : EIATTR_SYSCALL_OFFSETS
	.align		4
        /*001c*/ 	.byte	0x04, 0x46
        /*001e*/ 	.short	(.L_12 - .L_11)


	//   ....[0]....
.L_11:
        /*0020*/ 	.word	0x000000f0


	//----- nvinfo : EIATTR_EXIT_INSTR_OFFSETS
	.align		4
.L_12:
        /*0024*/ 	.byte	0x04, 0x1c
        /*0026*/ 	.short	(.L_14 - .L_13)


	//   ....[0]....
.L_13:
        /*0028*/ 	.word	0x00000080


	//   ....[1]....
        /*002c*/ 	.word	0x00000100


	//----- nvinfo : EIATTR_REQNTID
	.align		4
.L_14:
        /*0030*/ 	.byte	0x04, 0x10
        /*0032*/ 	.short	(.L_16 - .L_15)
.L_15:
        /*0034*/ 	.word	0x00000020
        /*0038*/ 	.word	0x00000001
        /*003c*/ 	.word	0x00000001


	//----- nvinfo : EIATTR_CRS_STACK_SIZE
	.align		4
.L_16:
        /*0040*/ 	.byte	0x04, 0x1e
        /*0042*/ 	.short	(.L_18 - .L_17)
.L_17:
        /*0044*/ 	.word	0x00000000


	//----- nvinfo : EIATTR_SW_WAR
	.align		4
.L_18:
        /*0048*/ 	.byte	0x04, 0x36
        /*004a*/ 	.short	(.L_20 - .L_19)
.L_19:
        /*004c*/ 	.word	0x00000008
.L_20:


//--------------------- .nv.compat                --------------------------
	.section	.nv.compat,"",@"SHT_CUDA_COMPAT_INFO"
	.align	4
        /*0000*/ 	.byte	0x02, 0x02, 0x01, 0x00, 0x02, 0x05, 0x05, 0x00, 0x02, 0x03, 0x00, 0x00, 0x02, 0x06, 0x01, 0x00


//--------------------- .nv.callgraph             --------------------------
	.section	.nv.callgraph,"",@"SHT_CUDA_CALLGRAPH"
	.align	4
	.sectionentsize	8
	.align		4
        /*0000*/ 	.word	0x00000000
	.align		4
        /*0004*/ 	.word	0xffffffff
	.align		4
        /*0008*/ 	.word	index@(kernel_cutlass_kernel_0)
	.align		4
        /*000c*/ 	.word	index@(vprintf)
	.align		4
        /*0010*/ 	.word	0x00000000
	.align		4
        /*0014*/ 	.word	0xfffffffe
	.align		4
        /*0018*/ 	.word	0x00000000
	.align		4
        /*001c*/ 	.word	0xfffffffd
	.align		4
        /*0020*/ 	.word	0x00000000
	.align		4
        /*0024*/ 	.word	0xfffffffc


//--------------------- .nv.constant4             --------------------------
	.section	.nv.constant4,"a",@progbits
	.align	8
	.align		8
.nv.constant4:
        /*0000*/ 	.dword	vprintf
	.align		8
        /*0008*/ 	.dword	printfFormat_0


//--------------------- .text.kernel_cutlass_kernel_0 --------------------------
	.section	.text.kernel_cutlass_kernel_0,"ax",@progbits
	.align	128
        .global         kernel_cutlass_kernel_0
        .type           kernel_cutlass_kernel_0,@function
        .size           kernel_cutlass_kernel_0,(.L_x_2 - kernel_cutlass_kernel_0)
        .other          kernel_cutlass_kernel_0,@"STO_CUDA_ENTRY STV_DEFAULT"
kernel_cutlass_kernel_0:
.text.kernel_cutlass_kernel_0:
[----:B------:R-:W0:Y:S01]  /*0000*/  LDC R1, c[0x0][0x37c] ;  /* 0x0000df00ff017b82 */ /* 0x000e220000000800 */
[----:B------:R-:W1:Y:S01]  /*0010*/  S2R R0, SR_TID.X ;  /* 0x0000000000007919 */ /* 0x000e620000002100 */
[----:B------:R-:W2:Y:S01]  /*0020*/  LDCU UR4, c[0x0][0x2f8] ;  /* 0x00005f00ff0477ac */ /* 0x000ea20008000800 */
[----:B0-----:R-:W-:Y:S01]  /*0030*/  VIADD R1, R1, 0xfffffff8 ;  /* 0xfffffff801017836 */ /* 0x001fe20000000000 */
[----:B------:R-:W0:Y:S04]  /*0040*/  LDCU UR5, c[0x0][0x2fc] ;  /* 0x00005f80ff0577ac */ /* 0x000e280008000800 */
[----:B--2---:R-:W-:-:S05]  /*0050*/  IADD3 R6, P1, PT, R1, UR4, RZ ;  /* 0x0000000401067c10 */ /* 0x004fca000ff3e0ff */
[----:B0-----:R-:W-:Y:S01]  /*0060*/  IMAD.X R7, RZ, RZ, UR5, P1 ;  /* 0x00000005ff077e24 */ /* 0x001fe200088e06ff */
[----:B-1----:R-:W-:-:S13]  /*0070*/  ISETP.NE.AND P0, PT, R0, RZ, PT ;  /* 0x000000ff0000720c */ /* 0x002fda0003f05270 */
[----:B------:R-:W-:Y:S05]  /*0080*/  @P0 EXIT ;  /* 0x000000000000094d */ /* 0x000fea0003800000 */
[----:B------:R-:W-:Y:S01]  /*0090*/  MOV R0, 0x0 ;  /* 0x0000000000007802 */ /* 0x000fe20000000f00 */
[----:B------:R-:W0:Y:S03]  /*00a0*/  LDCU.64 UR4, c[0x4][0x8] ;  /* 0x01000100ff0477ac */ /* 0x000e260008000a00 */
[----:B------:R1:W2:Y:S01]  /*00b0*/  LDC.64 R2, c[0x4][R0] ;  /* 0x0100000000027b82 */ /* 0x0002a20000000a00 */
[----:B0-----:R-:W-:Y:S02]  /*00c0*/  IMAD.U32 R4, RZ, RZ, UR4 ;  /* 0x00000004ff047e24 */ /* 0x001fe4000f8e00ff */
[----:B-1----:R-:W-:-:S07]  /*00d0*/  IMAD.U32 R5, RZ, RZ, UR5 ;  /* 0x00000005ff057e24 */ /* 0x002fce000f8e00ff */
[----:B------:R-:W-:-:S07]  /*00e0*/  LEPC R20, `(.L_x_0) ;  /* 0x000000001014794e */ /* 0x000fce0000000000 */
[----:B--2---:R-:W-:Y:S05]  /*00f0*/  CALL.ABS.NOINC R2 ;  /* 0x0000000002007343 */ /* 0x004fea0003c00000 */
.L_x_0:
[----:B------:R-:W-:Y:S05]  /*0100*/  EXIT ;  /* 0x000000000000794d */ /* 0x000fea0003800000 */
.L_x_1:
[----:B------:R-:W-:-:S00]  /*0110*/  BRA `(.L_x_1) ;  /* 0xfffffffc00fc7947 */ /* 0x000fc0000383ffff */
[----:B------:R-:W-:-:S00]  /*0120*/  NOP ;  /* 0x0000000000007918 */ /* 0x000fc00000000000 */
        /* <DEDUP_REMOVED lines=13> */
.L_x_2:


//--------------------- .nv.global.init           --------------------------
	.section	.nv.global.init,"aw",@progbits
.nv.global.init:
	.type		printfFormat_0,@object
	.size		printfFormat_0,(.L_0 - printfFormat_0)
printfFormat_0:
        /*0000*/ 	.byte	0x48, 0x65, 0x6c, 0x6c, 0x6f, 0x2c, 0x20, 0x57, 0x6f, 0x72, 0x6c, 0x64, 0x20, 0x2d, 0x20, 0x49
        /*0010*/ 	.byte	0x20, 0x61, 0x6d, 0x20, 0x68, 0x65, 0x72, 0x65, 0x20, 0x69, 0x6e, 0x20, 0x74, 0x68, 0x65, 0x20
        /*0020*/ 	.byte	0x47, 0x50, 0x55, 0x21, 0x21, 0x21, 0x0a, 0x00
.L_0:


//--------------------- .nv.shared.reserved.0     --------------------------
	.section	.nv.shared.reserved.0,"aw",@nobits
	.weak		__nv_reservedSMEM_offset_0_alias
	.size		__nv_reservedSMEM_offset_0_alias, 0, 64
	.other		__nv_reservedSMEM_offset_0_alias,@"STO_CUDA_RESERVED_SHARED STV_DEFAULT"
__nv_reservedSMEM_offset_0_alias:
	.zero		0
	.zero		64


//--------------------- .nv.constant0.kernel_cutlass_kernel_0 --------------------------
	.section	.nv.constant0.kernel_cutlass_kernel_0,"a",@progbits
	.sectionflags	@""
	.align	4
.nv.constant0.kernel_cutlass_kernel_0:
	.zero		896


//--------------------- SYMBOLS --------------------------

	.type		.nv.reservedSmem.offset0,@object
	.size		.nv.reservedSmem.offset0,0x4
	.type		vprintf,@function
